	.headerflags	@"EF_CUDA_TEXMODE_UNIFIED EF_CUDA_64BIT_ADDRESS EF_CUDA_ACCELERATORS EF_CUDA_SM90 EF_CUDA_VIRTUAL_SM(EF_CUDA_SM90)"
	.elftype	@"ET_EXEC"


//--------------------- .nv.info                  --------------------------
	.section	.nv.info,"",@"SHT_CUDA_INFO"
	.align	4


	//----- nvinfo : EIATTR_REGCOUNT
	.align		4
        /*0000*/ 	.byte	0x04, 0x2f
        /*0002*/ 	.short	(.L_1 - .L_0)
	.align		4
.L_0:
        /*0004*/ 	.word	index@(triton_poi_fused_convolution_max_pool2d_with_indices_relu_7)
        /*0008*/ 	.word	0x00000012


	//----- nvinfo : EIATTR_MIN_STACK_SIZE
	.align		4
.L_1:
        /*000c*/ 	.byte	0x04, 0x12
        /*000e*/ 	.short	(.L_3 - .L_2)
	.align		4
.L_2:
        /*0010*/ 	.word	index@(triton_poi_fused_convolution_max_pool2d_with_indices_relu_7)
        /*0014*/ 	.word	0x00000000


	//----- nvinfo : EIATTR_FRAME_SIZE
	.align		4
.L_3:
        /*0018*/ 	.byte	0x04, 0x11
        /*001a*/ 	.short	(.L_5 - .L_4)
	.align		4
.L_4:
        /*001c*/ 	.word	index@(triton_poi_fused_convolution_max_pool2d_with_indices_relu_7)
        /*0020*/ 	.word	0x00000000


	//----- nvinfo : EIATTR_MIN_STACK_SIZE
	.align		4
.L_5:
        /*0024*/ 	.byte	0x04, 0x12
        /*0026*/ 	.short	(.L_7 - .L_6)
	.align		4
.L_6:
        /*0028*/ 	.word	index@(triton_poi_fused_convolution_max_pool2d_with_indices_relu_7)
        /*002c*/ 	.word	0x00000000
.L_7:


//--------------------- .nv.info.triton_poi_fused_convolution_max_pool2d_with_indices_relu_7 --------------------------
	.section	.nv.info.triton_poi_fused_convolution_max_pool2d_with_indices_relu_7,"",@"SHT_CUDA_INFO"
	.sectionflags	@""
	.align	4


	//----- nvinfo : EIATTR_CUDA_API_VERSION
	.align		4
        /*0000*/ 	.byte	0x04, 0x37
        /*0002*/ 	.short	(.L_9 - .L_8)
.L_8:
        /*0004*/ 	.word	0x0000007c


	//----- nvinfo : EIATTR_KPARAM_INFO
	.align		4
.L_9:
        /*0008*/ 	.byte	0x04, 0x17
        /*000a*/ 	.short	(.L_11 - .L_10)
.L_10:
        /*000c*/ 	.word	0x00000000
        /*0010*/ 	.short	0x0002
        /*0012*/ 	.short	0x0010
        /*0014*/ 	.byte	0x00, 0xf0, 0x11, 0x00


	//----- nvinfo : EIATTR_KPARAM_INFO
	.align		4
.L_11:
        /*0018*/ 	.byte	0x04, 0x17
        /*001a*/ 	.short	(.L_13 - .L_12)
.L_12:
        /*001c*/ 	.word	0x00000000
        /*0020*/ 	.short	0x0001
        /*0022*/ 	.short	0x0008
        /*0024*/ 	.byte	0x00, 0xf4, 0x21, 0x00


	//----- nvinfo : EIATTR_KPARAM_INFO
	.align		4
.L_13:
        /*0028*/ 	.byte	0x04, 0x17
        /*002a*/ 	.short	(.L_15 - .L_14)
.L_14:
        /*002c*/ 	.word	0x00000000
        /*0030*/ 	.short	0x0000
        /*0032*/ 	.short	0x0000
        /*0034*/ 	.byte	0x00, 0xf4, 0x21, 0x00


	//----- nvinfo : EIATTR_SPARSE_MMA_MASK
	.align		4
.L_15:
        /*0038*/ 	.byte	0x03, 0x50
        /*003a*/ 	.short	0x0000


	//----- nvinfo : EIATTR_MAXREG_COUNT
	.align		4
        /*003c*/ 	.byte	0x03, 0x1b
        /*003e*/ 	.short	0x00ff


	//----- nvinfo : EIATTR_EXIT_INSTR_OFFSETS
	.align		4
        /*0040*/ 	.byte	0x04, 0x1c
        /*0042*/ 	.short	(.L_17 - .L_16)


	//   ....[0]....
.L_16:
        /*0044*/ 	.word	0x000002d0


	//----- nvinfo : EIATTR_REQNTID
	.align		4
.L_17:
        /*0048*/ 	.byte	0x04, 0x10
        /*004a*/ 	.short	(.L_19 - .L_18)
.L_18:
        /*004c*/ 	.word	0x00000080
        /*0050*/ 	.word	0x00000001
        /*0054*/ 	.word	0x00000001


	//----- nvinfo : EIATTR_CBANK_PARAM_SIZE
	.align		4
.L_19:
        /*0058*/ 	.byte	0x03, 0x19
        /*005a*/ 	.short	0x0014


	//----- nvinfo : EIATTR_PARAM_CBANK
	.align		4
        /*005c*/ 	.byte	0x04, 0x0a
        /*005e*/ 	.short	(.L_21 - .L_20)
	.align		4
.L_20:
        /*0060*/ 	.word	index@(.nv.constant0.triton_poi_fused_convolution_max_pool2d_with_indices_relu_7)
        /*0064*/ 	.short	0x0210
        /*0066*/ 	.short	0x0014


	//----- nvinfo : EIATTR_SW_WAR
	.align		4
.L_21:
        /*0068*/ 	.byte	0x04, 0x36
        /*006a*/ 	.short	(.L_23 - .L_22)
.L_22:
        /*006c*/ 	.word	0x00000008
.L_23:


//--------------------- .nv.callgraph             --------------------------
	.section	.nv.callgraph,"",@"SHT_CUDA_CALLGRAPH"
	.align	4
	.sectionentsize	8
	.align		4
        /*0000*/ 	.word	0x00000000
	.align		4
        /*0004*/ 	.word	0xffffffff
	.align		4
        /*0008*/ 	.word	0x00000000
	.align		4
        /*000c*/ 	.word	0xfffffffe
	.align		4
        /*0010*/ 	.word	0x00000000
	.align		4
        /*0014*/ 	.word	0xfffffffd
	.align		4
        /*0018*/ 	.word	0x00000000
	.align		4
        /*001c*/ 	.word	0xfffffffc


//--------------------- .text.triton_poi_fused_convolution_max_pool2d_with_indices_relu_7 --------------------------
	.section	.text.triton_poi_fused_convolution_max_pool2d_with_indices_relu_7,"ax",@progbits
	.align	128
        .global         triton_poi_fused_convolution_max_pool2d_with_indices_relu_7
        .type           triton_poi_fused_convolution_max_pool2d_with_indices_relu_7,@function
        .size           triton_poi_fused_convolution_max_pool2d_with_indices_relu_7,(.L_x_1 - triton_poi_fused_convolution_max_pool2d_with_indices_relu_7)
        .other          triton_poi_fused_convolution_max_pool2d_with_indices_relu_7,@"STO_CUDA_ENTRY STV_DEFAULT"
triton_poi_fused_convolution_max_pool2d_with_indices_relu_7:
.text.triton_poi_fused_convolution_max_pool2d_with_indices_relu_7:
[----:B------:R-:W-:Y:S01]  /*0000*/  LDC R1, c[0x0][0x28] ;  /* 0x00000a00ff017b82 */ /* 0x000fe20000000800 */
[----:B------:R-:W1:Y:S07]  /*0010*/  S2R R0, SR_TID.X ;  /* 0x0000000000007919 */ /* 0x000e6e0000002100 */
[----:B------:R-:W2:Y:S01]  /*0020*/  LDC.64 R4, c[0x0][0x218] ;  /* 0x00008600ff047b82 */ /* 0x000ea20000000a00 */
[----:B------:R-:W-:Y:S01]  /*0030*/  ULDC.64 UR4, c[0x0][0x208] ;  /* 0x0000820000047ab9 */ /* 0x000fe20000000a00 */
[----:B------:R-:W3:Y:S06]  /*0040*/  S2R R7, SR_CTAID.X ;  /* 0x0000000000077919 */ /* 0x000eec0000002500 */
[----:B------:R-:W4:Y:S01]  /*0050*/  LDC.64 R2, c[0x0][0x210] ;  /* 0x00008400ff027b82 */ /* 0x000f220000000a00 */
[----:B-1----:R-:W-:Y:S01]  /*0060*/  IMAD.SHL.U32 R0, R0, 0x4, RZ ;  /* 0x0000000400007824 */ /* 0x002fe200078e00ff */
[----:B---3--:R-:W-:-:S04]  /*0070*/  SHF.R.S32.HI R6, RZ, 0x15, R7 ;  /* 0x00000015ff067819 */ /* 0x008fc80000011407 */
[----:B------:R-:W-:-:S05]  /*0080*/  LOP3.LUT R0, R0, 0x1fc, RZ, 0xc0, !PT ;  /* 0x000001fc00007812 */ /* 0x000fca00078ec0ff */
[----:B------:R-:W-:Y:S01]  /*0090*/  IMAD R7, R7, 0x400, R0 ;  /* 0x0000040007077824 */ /* 0x000fe200078e0200 */
[----:B------:R-:W-:-:S03]  /*00a0*/  SGXT R0, R6, 0x1 ;  /* 0x000000010600781a */ /* 0x000fc60000000200 */
[----:B----4-:R-:W-:Y:S01]  /*00b0*/  IMAD.WIDE R2, R7, 0x4, R2 ;  /* 0x0000000407027825 */ /* 0x010fe200078e0202 */
[----:B------:R-:W-:-:S04]  /*00c0*/  LEA.HI R0, R0, R7, RZ, 0x7 ;  /* 0x0000000700007211 */ /* 0x000fc800078f38ff */
[----:B------:R-:W-:Y:S01]  /*00d0*/  LOP3.LUT R0, R0, 0xffffff80, RZ, 0xc0, !PT ;  /* 0xffffff8000007812 */ /* 0x000fe200078ec0ff */
[----:B------:R-:W3:Y:S04]  /*00e0*/  LDG.E.128 R12, desc[UR4][R2.64+0x800] ;  /* 0x00080004020c7981 */ /* 0x000ee8000c1e1d00 */
[----:B------:R-:W-:-:S04]  /*00f0*/  IMAD.IADD R9, R7, 0x1, -R0 ;  /* 0x0000000107097824 */ /* 0x000fc800078e0a00 */
[----:B--2---:R-:W-:Y:S02]  /*0100*/  IMAD.WIDE R4, R9, 0x4, R4 ;  /* 0x0000000409047825 */ /* 0x004fe400078e0204 */
[----:B------:R-:W2:Y:S04]  /*0110*/  LDG.E.128 R8, desc[UR4][R2.64] ;  /* 0x0000000402087981 */ /* 0x000ea8000c1e1d00 */
[----:B------:R-:W3:Y:S02]  /*0120*/  LDG.E.EL.128 R4, desc[UR4][R4.64] ;  /* 0x0000000404047981 */ /* 0x000ee4000c2e1d00 */
[CC--:B---3--:R-:W-:Y:S01]  /*0130*/  FSETP.GEU.AND P6, PT, R12.reuse, -R4.reuse, PT ;  /* 0x800000040c00720b */ /* 0x0c8fe20003fce000 */
[--C-:B------:R-:W-:Y:S01]  /*0140*/  FADD R12, R12, R4.reuse ;  /* 0x000000040c0c7221 */ /* 0x100fe20000000000 */
[C---:B--2---:R-:W-:Y:S01]  /*0150*/  FSETP.GEU.AND P2, PT, R8.reuse, -R4, PT ;  /* 0x800000040800720b */ /* 0x044fe20003f4e000 */
[----:B------:R-:W-:Y:S01]  /*0160*/  FADD R8, R8, R4 ;  /* 0x0000000408087221 */ /* 0x000fe20000000000 */
[----:B------:R-:W-:-:S02]  /*0170*/  FSETP.GEU.AND P5, PT, R13, -R5, PT ;  /* 0x800000050d00720b */ /* 0x000fc40003fae000 */
[----:B------:R-:W-:Y:S01]  /*0180*/  SEL R4, R12, RZ, P6 ;  /* 0x000000ff0c047207 */ /* 0x000fe20003000000 */
[----:B------:R-:W-:Y:S01]  /*0190*/  FADD R13, R13, R5 ;  /* 0x000000050d0d7221 */ /* 0x000fe20000000000 */
[CC--:B------:R-:W-:Y:S01]  /*01a0*/  FSETP.GEU.AND P4, PT, R14.reuse, -R6.reuse, PT ;  /* 0x800000060e00720b */ /* 0x0c0fe20003f8e000 */
[--C-:B------:R-:W-:Y:S01]  /*01b0*/  FADD R14, R14, R6.reuse ;  /* 0x000000060e0e7221 */ /* 0x100fe20000000000 */
[C---:B------:R-:W-:Y:S01]  /*01c0*/  FSETP.GEU.AND P3, PT, R15.reuse, -R7, PT ;  /* 0x800000070f00720b */ /* 0x040fe20003f6e000 */
[----:B------:R-:W-:Y:S01]  /*01d0*/  FADD R15, R15, R7 ;  /* 0x000000070f0f7221 */ /* 0x000fe20000000000 */
[C---:B------:R-:W-:Y:S01]  /*01e0*/  FSETP.GEU.AND P1, PT, R9.reuse, -R5, PT ;  /* 0x800000050900720b */ /* 0x040fe20003f2e000 */
[----:B------:R-:W-:Y:S01]  /*01f0*/  FADD R9, R9, R5 ;  /* 0x0000000509097221 */ /* 0x000fe20000000000 */
[C---:B------:R-:W-:Y:S01]  /*0200*/  FSETP.GEU.AND P0, PT, R10.reuse, -R6, PT ;  /* 0x800000060a00720b */ /* 0x040fe20003f0e000 */
[----:B------:R-:W-:Y:S01]  /*0210*/  FADD R10, R10, R6 ;  /* 0x000000060a0a7221 */ /* 0x000fe20000000000 */
[C---:B------:R-:W-:Y:S01]  /*0220*/  FSETP.GEU.AND P6, PT, R11.reuse, -R7, PT ;  /* 0x800000070b00720b */ /* 0x040fe20003fce000 */
[----:B------:R-:W-:Y:S01]  /*0230*/  FADD R11, R11, R7 ;  /* 0x000000070b0b7221 */ /* 0x000fe20000000000 */
[----:B------:R-:W-:-:S02]  /*0240*/  SEL R5, R13, RZ, P5 ;  /* 0x000000ff0d057207 */ /* 0x000fc40002800000 */
[----:B------:R-:W-:Y:S02]  /*0250*/  SEL R6, R14, RZ, P4 ;  /* 0x000000ff0e067207 */ /* 0x000fe40002000000 */
[----:B------:R-:W-:Y:S02]  /*0260*/  SEL R7, R15, RZ, P3 ;  /* 0x000000ff0f077207 */ /* 0x000fe40001800000 */
[----:B------:R-:W-:Y:S02]  /*0270*/  SEL R8, R8, RZ, P2 ;  /* 0x000000ff08087207 */ /* 0x000fe40001000000 */
[----:B------:R-:W-:Y:S02]  /*0280*/  SEL R9, R9, RZ, P1 ;  /* 0x000000ff09097207 */ /* 0x000fe40000800000 */
[----:B------:R-:W-:Y:S02]  /*0290*/  SEL R10, R10, RZ, P0 ;  /* 0x000000ff0a0a7207 */ /* 0x000fe40000000000 */
[----:B------:R-:W-:Y:S01]  /*02a0*/  SEL R11, R11, RZ, P6 ;  /* 0x000000ff0b0b7207 */ /* 0x000fe20003000000 */
[----:B------:R-:W-:Y:S04]  /*02b0*/  STG.E.128 desc[UR4][R2.64+0x800], R4 ;  /* 0x0008000402007986 */ /* 0x000fe8000c101d04 */
[----:B------:R-:W-:Y:S01]  /*02c0*/  STG.E.128 desc[UR4][R2.64], R8 ;  /* 0x0000000802007986 */ /* 0x000fe2000c101d04 */
[----:B------:R-:W-:Y:S05]  /*02d0*/  EXIT ;  /* 0x000000000000794d */ /* 0x000fea0003800000 */
.L_x_0:
[----:B------:R-:W-:-:S00]  /*02e0*/  BRA `(.L_x_0) ;  /* 0xfffffffc00fc7947 */ /* 0x000fc0000383ffff */
[----:B------:R-:W-:-:S00]  /*02f0*/  NOP ;  /* 0x0000000000007918 */ /* 0x000fc00000000000 */
        /* <DEDUP_REMOVED lines=8> */
.L_x_1:


//--------------------- .nv.constant0.triton_poi_fused_convolution_max_pool2d_with_indices_relu_7 --------------------------
	.section	.nv.constant0.triton_poi_fused_convolution_max_pool2d_with_indices_relu_7,"a",@progbits
	.sectionflags	@""
	.align	4
.nv.constant0.triton_poi_fused_convolution_max_pool2d_with_indices_relu_7:
	.zero		548
